	.headerflags	@"EF_CUDA_TEXMODE_UNIFIED EF_CUDA_64BIT_ADDRESS EF_CUDA_ACCELERATORS EF_CUDA_SM90 EF_CUDA_VIRTUAL_SM(EF_CUDA_SM90)"
	.elftype	@"ET_EXEC"


//--------------------- .nv.info                  --------------------------
	.section	.nv.info,"",@"SHT_CUDA_INFO"
	.align	4


	//----- nvinfo : EIATTR_REGCOUNT
	.align		4
        /*0000*/ 	.byte	0x04, 0x2f
        /*0002*/ 	.short	(.L_1 - .L_0)
	.align		4
.L_0:
        /*0004*/ 	.word	index@(triton_poi_fused_convolution_div_max_pool2d_with_indices_relu_sub_8)
        /*0008*/ 	.word	0x00000010


	//----- nvinfo : EIATTR_MIN_STACK_SIZE
	.align		4
.L_1:
        /*000c*/ 	.byte	0x04, 0x12
        /*000e*/ 	.short	(.L_3 - .L_2)
	.align		4
.L_2:
        /*0010*/ 	.word	index@(triton_poi_fused_convolution_div_max_pool2d_with_indices_relu_sub_8)
        /*0014*/ 	.word	0x00000000


	//----- nvinfo : EIATTR_FRAME_SIZE
	.align		4
.L_3:
        /*0018*/ 	.byte	0x04, 0x11
        /*001a*/ 	.short	(.L_5 - .L_4)
	.align		4
.L_4:
        /*001c*/ 	.word	index@(triton_poi_fused_convolution_div_max_pool2d_with_indices_relu_sub_8)
        /*0020*/ 	.word	0x00000000


	//----- nvinfo : EIATTR_MIN_STACK_SIZE
	.align		4
.L_5:
        /*0024*/ 	.byte	0x04, 0x12
        /*0026*/ 	.short	(.L_7 - .L_6)
	.align		4
.L_6:
        /*0028*/ 	.word	index@(triton_poi_fused_convolution_div_max_pool2d_with_indices_relu_sub_8)
        /*002c*/ 	.word	0x00000000
.L_7:


//--------------------- .nv.info.triton_poi_fused_convolution_div_max_pool2d_with_indices_relu_sub_8 --------------------------
	.section	.nv.info.triton_poi_fused_convolution_div_max_pool2d_with_indices_relu_sub_8,"",@"SHT_CUDA_INFO"
	.sectionflags	@""
	.align	4


	//----- nvinfo : EIATTR_CUDA_API_VERSION
	.align		4
        /*0000*/ 	.byte	0x04, 0x37
        /*0002*/ 	.short	(.L_9 - .L_8)
.L_8:
        /*0004*/ 	.word	0x0000007c


	//----- nvinfo : EIATTR_KPARAM_INFO
	.align		4
.L_9:
        /*0008*/ 	.byte	0x04, 0x17
        /*000a*/ 	.short	(.L_11 - .L_10)
.L_10:
        /*000c*/ 	.word	0x00000000
        /*0010*/ 	.short	0x0002
        /*0012*/ 	.short	0x0010
        /*0014*/ 	.byte	0x00, 0xf0, 0x11, 0x00


	//----- nvinfo : EIATTR_KPARAM_INFO
	.align		4
.L_11:
        /*0018*/ 	.byte	0x04, 0x17
        /*001a*/ 	.short	(.L_13 - .L_12)
.L_12:
        /*001c*/ 	.word	0x00000000
        /*0020*/ 	.short	0x0001
        /*0022*/ 	.short	0x0008
        /*0024*/ 	.byte	0x00, 0xf4, 0x21, 0x00


	//----- nvinfo : EIATTR_KPARAM_INFO
	.align		4
.L_13:
        /*0028*/ 	.byte	0x04, 0x17
        /*002a*/ 	.short	(.L_15 - .L_14)
.L_14:
        /*002c*/ 	.word	0x00000000
        /*0030*/ 	.short	0x0000
        /*0032*/ 	.short	0x0000
        /*0034*/ 	.byte	0x00, 0xf4, 0x21, 0x00


	//----- nvinfo : EIATTR_SPARSE_MMA_MASK
	.align		4
.L_15:
        /*0038*/ 	.byte	0x03, 0x50
        /*003a*/ 	.short	0x0000


	//----- nvinfo : EIATTR_MAXREG_COUNT
	.align		4
        /*003c*/ 	.byte	0x03, 0x1b
        /*003e*/ 	.short	0x00ff


	//----- nvinfo : EIATTR_EXIT_INSTR_OFFSETS
	.align		4
        /*0040*/ 	.byte	0x04, 0x1c
        /*0042*/ 	.short	(.L_17 - .L_16)


	//   ....[0]....
.L_16:
        /*0044*/ 	.word	0x00000360


	//----- nvinfo : EIATTR_REQNTID
	.align		4
.L_17:
        /*0048*/ 	.byte	0x04, 0x10
        /*004a*/ 	.short	(.L_19 - .L_18)
.L_18:
        /*004c*/ 	.word	0x00000100
        /*0050*/ 	.word	0x00000001
        /*0054*/ 	.word	0x00000001


	//----- nvinfo : EIATTR_CBANK_PARAM_SIZE
	.align		4
.L_19:
        /*0058*/ 	.byte	0x03, 0x19
        /*005a*/ 	.short	0x0014


	//----- nvinfo : EIATTR_PARAM_CBANK
	.align		4
        /*005c*/ 	.byte	0x04, 0x0a
        /*005e*/ 	.short	(.L_21 - .L_20)
	.align		4
.L_20:
        /*0060*/ 	.word	index@(.nv.constant0.triton_poi_fused_convolution_div_max_pool2d_with_indices_relu_sub_8)
        /*0064*/ 	.short	0x0210
        /*0066*/ 	.short	0x0014


	//----- nvinfo : EIATTR_SW_WAR
	.align		4
.L_21:
        /*0068*/ 	.byte	0x04, 0x36
        /*006a*/ 	.short	(.L_23 - .L_22)
.L_22:
        /*006c*/ 	.word	0x00000008
.L_23:


//--------------------- .nv.callgraph             --------------------------
	.section	.nv.callgraph,"",@"SHT_CUDA_CALLGRAPH"
	.align	4
	.sectionentsize	8
	.align		4
        /*0000*/ 	.word	0x00000000
	.align		4
        /*0004*/ 	.word	0xffffffff
	.align		4
        /*0008*/ 	.word	0x00000000
	.align		4
        /*000c*/ 	.word	0xfffffffe
	.align		4
        /*0010*/ 	.word	0x00000000
	.align		4
        /*0014*/ 	.word	0xfffffffd
	.align		4
        /*0018*/ 	.word	0x00000000
	.align		4
        /*001c*/ 	.word	0xfffffffc


//--------------------- .text.triton_poi_fused_convolution_div_max_pool2d_with_indices_relu_sub_8 --------------------------
	.section	.text.triton_poi_fused_convolution_div_max_pool2d_with_indices_relu_sub_8,"ax",@progbits
	.align	128
        .global         triton_poi_fused_convolution_div_max_pool2d_with_indices_relu_sub_8
        .type           triton_poi_fused_convolution_div_max_pool2d_with_indices_relu_sub_8,@function
        .size           triton_poi_fused_convolution_div_max_pool2d_with_indices_relu_sub_8,(.L_x_1 - triton_poi_fused_convolution_div_max_pool2d_with_indices_relu_sub_8)
        .other          triton_poi_fused_convolution_div_max_pool2d_with_indices_relu_sub_8,@"STO_CUDA_ENTRY STV_DEFAULT"
triton_poi_fused_convolution_div_max_pool2d_with_indices_relu_sub_8:
.text.triton_poi_fused_convolution_div_max_pool2d_with_indices_relu_sub_8:
[----:B------:R-:W-:Y:S01]  /*0000*/  LDC R1, c[0x0][0x28] ;  /* 0x00000a00ff017b82 */ /* 0x000fe20000000800 */
[----:B------:R-:W1:Y:S01]  /*0010*/  S2R R0, SR_TID.X ;  /* 0x0000000000007919 */ /* 0x000e620000002100 */
[----:B------:R-:W-:Y:S01]  /*0020*/  ULDC.64 UR4, c[0x0][0x208] ;  /* 0x0000820000047ab9 */ /* 0x000fe20000000a00 */
[----:B------:R-:W2:Y:S01]  /*0030*/  S2R R3, SR_CTAID.X ;  /* 0x0000000000037919 */ /* 0x000ea20000002500 */
[----:B-1----:R-:W-:Y:S01]  /*0040*/  IMAD.SHL.U32 R0, R0, 0x2, RZ ;  /* 0x0000000200007824 */ /* 0x002fe200078e00ff */
[----:B--2---:R-:W-:-:S04]  /*0050*/  SHF.R.S32.HI R5, RZ, 0x16, R3 ;  /* 0x00000016ff057819 */ /* 0x004fc80000011403 */
[----:B------:R-:W-:Y:S02]  /*0060*/  LOP3.LUT R0, R0, 0x1fe, RZ, 0xc0, !PT ;  /* 0x000001fe00007812 */ /* 0x000fe400078ec0ff */
[----:B------:R-:W-:-:S03]  /*0070*/  SGXT R5, R5, 0x1 ;  /* 0x000000010505781a */ /* 0x000fc60000000200 */
[----:B------:R-:W-:-:S05]  /*0080*/  IMAD R0, R3, 0x200, R0 ;  /* 0x0000020003007824 */ /* 0x000fca00078e0200 */
[----:B------:R-:W-:Y:S02]  /*0090*/  SHF.R.S32.HI R3, RZ, 0x1f, R0 ;  /* 0x0000001fff037819 */ /* 0x000fe40000011400 */
[-C--:B------:R-:W-:Y:S02]  /*00a0*/  LEA.HI R6, R5, R0.reuse, RZ, 0xb ;  /* 0x0000000005067211 */ /* 0x080fe400078f58ff */
[----:B------:R-:W-:Y:S02]  /*00b0*/  LEA.HI R4, R3, R0, RZ, 0x7 ;  /* 0x0000000003047211 */ /* 0x000fe400078f38ff */
[----:B------:R-:W1:Y:S01]  /*00c0*/  LDC.64 R2, c[0x0][0x210] ;  /* 0x00008400ff027b82 */ /* 0x000e620000000a00 */
[----:B------:R-:W-:Y:S01]  /*00d0*/  IMAD.SHL.U32 R7, R6, 0x4, RZ ;  /* 0x0000000406077824 */ /* 0x000fe200078e00ff */
[----:B------:R-:W-:-:S04]  /*00e0*/  SHF.R.S32.HI R5, RZ, 0x7, R4 ;  /* 0x00000007ff057819 */ /* 0x000fc80000011404 */
[----:B------:R-:W-:Y:S02]  /*00f0*/  LEA.HI R6, R5, R5, RZ, 0x4 ;  /* 0x0000000505067211 */ /* 0x000fe400078f20ff */
[----:B------:R-:W-:Y:S02]  /*0100*/  LOP3.LUT R8, R7, 0xffffe000, RZ, 0xc0, !PT ;  /* 0xffffe00007087812 */ /* 0x000fe400078ec0ff */
[----:B------:R-:W-:Y:S02]  /*0110*/  LOP3.LUT R7, R4, 0xffffff80, RZ, 0xc0, !PT ;  /* 0xffffff8004077812 */ /* 0x000fe400078ec0ff */
[----:B------:R-:W-:Y:S02]  /*0120*/  LOP3.LUT R6, R6, 0xfffff0, RZ, 0xc0, !PT ;  /* 0x00fffff006067812 */ /* 0x000fe400078ec0ff */
[----:B------:R-:W-:-:S03]  /*0130*/  IADD3 R7, R8, R0, -R7 ;  /* 0x0000000008077210 */ /* 0x000fc60007ffe807 */
[----:B------:R-:W-:-:S04]  /*0140*/  IMAD.IADD R6, R5, 0x1, -R6 ;  /* 0x0000000105067824 */ /* 0x000fc800078e0a06 */
[----:B------:R-:W-:-:S04]  /*0150*/  IMAD R11, R6, 0x100, R7 ;  /* 0x00000100060b7824 */ /* 0x000fc800078e0207 */
[C---:B------:R-:W-:Y:S02]  /*0160*/  VIADD R7, R11.reuse, 0x80 ;  /* 0x000000800b077836 */ /* 0x040fe40000000000 */
[----:B-1----:R-:W-:-:S04]  /*0170*/  IMAD.WIDE R4, R11, 0x4, R2 ;  /* 0x000000040b047825 */ /* 0x002fc800078e0202 */
[--C-:B------:R-:W-:Y:S02]  /*0180*/  IMAD.WIDE R6, R7, 0x4, R2.reuse ;  /* 0x0000000407067825 */ /* 0x100fe400078e0202 */
[----:B------:R-:W2:Y:S02]  /*0190*/  LDG.E.64 R4, desc[UR4][R4.64] ;  /* 0x0000000404047981 */ /* 0x000ea4000c1e1b00 */
[----:B------:R-:W-:Y:S02]  /*01a0*/  VIADD R9, R11, 0x1000 ;  /* 0x000010000b097836 */ /* 0x000fe40000000000 */
[----:B------:R-:W2:Y:S02]  /*01b0*/  LDG.E.64 R6, desc[UR4][R6.64] ;  /* 0x0000000406067981 */ /* 0x000ea4000c1e1b00 */
[----:B------:R-:W-:-:S04]  /*01c0*/  IMAD.WIDE R8, R9, 0x4, R2 ;  /* 0x0000000409087825 */ /* 0x000fc800078e0202 */
[----:B------:R-:W-:Y:S02]  /*01d0*/  VIADD R11, R11, 0x1080 ;  /* 0x000010800b0b7836 */ /* 0x000fe40000000000 */
[----:B------:R-:W3:Y:S02]  /*01e0*/  LDG.E.64 R8, desc[UR4][R8.64] ;  /* 0x0000000408087981 */ /* 0x000ee4000c1e1b00 */
[----:B------:R-:W-:Y:S02]  /*01f0*/  IMAD.WIDE R2, R11, 0x4, R2 ;  /* 0x000000040b027825 */ /* 0x000fe400078e0202 */
[----:B------:R-:W1:Y:S03]  /*0200*/  LDC.64 R10, c[0x0][0x218] ;  /* 0x00008600ff0a7b82 */ /* 0x000e660000000a00 */
[----:B------:R1:W4:Y:S02]  /*0210*/  LDG.E.64 R12, desc[UR4][R2.64] ;  /* 0x00000004020c7981 */ /* 0x000324000c1e1b00 */
[----:B-1----:R-:W-:Y:S01]  /*0220*/  IMAD.WIDE R2, R0, 0x4, R10 ;  /* 0x0000000400027825 */ /* 0x002fe200078e020a */
[----:B--2---:R-:W-:-:S02]  /*0230*/  FSETP.GT.AND P2, PT, R6, R4, PT ;  /* 0x000000040600720b */ /* 0x004fc40003f44000 */
[C---:B------:R-:W-:Y:S02]  /*0240*/  FSETP.GT.AND P3, PT, R7.reuse, R5, PT ;  /* 0x000000050700720b */ /* 0x040fe40003f64000 */
[----:B------:R-:W-:Y:S02]  /*0250*/  FSETP.NAN.AND P4, PT, R6, R6, PT ;  /* 0x000000060600720b */ /* 0x000fe40003f88000 */
[----:B------:R-:W-:Y:S02]  /*0260*/  FSETP.NAN.AND P5, PT, R7, R7, PT ;  /* 0x000000070700720b */ /* 0x000fe40003fa8000 */
[----:B---3--:R-:W-:Y:S02]  /*0270*/  FSETP.NAN.AND P0, PT, R8, R8, PT ;  /* 0x000000080800720b */ /* 0x008fe40003f08000 */
[----:B------:R-:W-:-:S03]  /*0280*/  FSETP.NAN.AND P1, PT, R9, R9, PT ;  /* 0x000000090900720b */ /* 0x000fc60003f28000 */
[----:B------:R-:W-:Y:S02]  /*0290*/  @!P2 FSEL R6, R6, R4, P4 ;  /* 0x000000040606a208 */ /* 0x000fe40002000000 */
[----:B------:R-:W-:Y:S02]  /*02a0*/  @!P3 FSEL R7, R7, R5, P5 ;  /* 0x000000050707b208 */ /* 0x000fe40002800000 */
[----:B----4-:R-:W-:Y:S02]  /*02b0*/  FSETP.NAN.AND P2, PT, R12, R12, PT ;  /* 0x0000000c0c00720b */ /* 0x010fe40003f48000 */
[----:B------:R-:W-:Y:S02]  /*02c0*/  FSETP.NAN.AND P3, PT, R13, R13, PT ;  /* 0x0000000d0d00720b */ /* 0x000fe40003f68000 */
[----:B------:R-:W-:Y:S02]  /*02d0*/  FSETP.GEU.AND P4, PT, R6, R8, PT ;  /* 0x000000080600720b */ /* 0x000fe40003f8e000 */
[----:B------:R-:W-:-:S02]  /*02e0*/  FSETP.GEU.AND P5, PT, R7, R9, PT ;  /* 0x000000090700720b */ /* 0x000fc40003fae000 */
[----:B------:R-:W-:Y:S02]  /*02f0*/  @!P0 FSEL R8, R8, R6, !P4 ;  /* 0x0000000608088208 */ /* 0x000fe40006000000 */
[----:B------:R-:W-:Y:S02]  /*0300*/  @!P1 FSEL R9, R9, R7, !P5 ;  /* 0x0000000709099208 */ /* 0x000fe40006800000 */
[----:B------:R-:W-:Y:S02]  /*0310*/  FSETP.GEU.AND P0, PT, R8, R12, PT ;  /* 0x0000000c0800720b */ /* 0x000fe40003f0e000 */
[----:B------:R-:W-:Y:S02]  /*0320*/  FSETP.GEU.AND P1, PT, R9, R13, PT ;  /* 0x0000000d0900720b */ /* 0x000fe40003f2e000 */
[----:B------:R-:W-:Y:S02]  /*0330*/  @!P2 SEL R12, R12, R8, !P0 ;  /* 0x000000080c0ca207 */ /* 0x000fe40004000000 */
[----:B------:R-:W-:-:S05]  /*0340*/  @!P3 SEL R13, R13, R9, !P1 ;  /* 0x000000090d0db207 */ /* 0x000fca0004800000 */
[----:B------:R-:W-:Y:S01]  /*0350*/  STG.E.64 desc[UR4][R2.64], R12 ;  /* 0x0000000c02007986 */ /* 0x000fe2000c101b04 */
[----:B------:R-:W-:Y:S05]  /*0360*/  EXIT ;  /* 0x000000000000794d */ /* 0x000fea0003800000 */
.L_x_0:
[----:B------:R-:W-:-:S00]  /*0370*/  BRA `(.L_x_0) ;  /* 0xfffffffc00fc7947 */ /* 0x000fc0000383ffff */
[----:B------:R-:W-:-:S00]  /*0380*/  NOP ;  /* 0x0000000000007918 */ /* 0x000fc00000000000 */
[----:B------:R-:W-:-:S00]  /*0390*/  NOP ;  /* 0x0000000000007918 */ /* 0x000fc00000000000 */
[----:B------:R-:W-:-:S00]  /*03a0*/  NOP ;  /* 0x0000000000007918 */ /* 0x000fc00000000000 */
[----:B------:R-:W-:-:S00]  /*03b0*/  NOP ;  /* 0x0000000000007918 */ /* 0x000fc00000000000 */
[----:B------:R-:W-:-:S00]  /*03c0*/  NOP ;  /* 0x0000000000007918 */ /* 0x000fc00000000000 */
[----:B------:R-:W-:-:S00]  /*03d0*/  NOP ;  /* 0x0000000000007918 */ /* 0x000fc00000000000 */
[----:B------:R-:W-:-:S00]  /*03e0*/  NOP ;  /* 0x0000000000007918 */ /* 0x000fc00000000000 */
[----:B------:R-:W-:-:S00]  /*03f0*/  NOP ;  /* 0x0000000000007918 */ /* 0x000fc00000000000 */
.L_x_1:


//--------------------- .nv.constant0.triton_poi_fused_convolution_div_max_pool2d_with_indices_relu_sub_8 --------------------------
	.section	.nv.constant0.triton_poi_fused_convolution_div_max_pool2d_with_indices_relu_sub_8,"a",@progbits
	.sectionflags	@""
	.align	4
.nv.constant0.triton_poi_fused_convolution_div_max_pool2d_with_indices_relu_sub_8:
	.zero		548
